//
// Generated by NVIDIA NVVM Compiler
//
// Compiler Build ID: CL-36424714
// Cuda compilation tools, release 13.0, V13.0.88
// Based on NVVM 20.0.0
//

.version 9.0
.target sm_100
.address_size 64

	// .globl	_Z6matMulPfS_S_iii

.visible .entry _Z6matMulPfS_S_iii(
	.param .u64 .ptr .align 1 _Z6matMulPfS_S_iii_param_0,
	.param .u64 .ptr .align 1 _Z6matMulPfS_S_iii_param_1,
	.param .u64 .ptr .align 1 _Z6matMulPfS_S_iii_param_2,
	.param .u32 _Z6matMulPfS_S_iii_param_3,
	.param .u32 _Z6matMulPfS_S_iii_param_4,
	.param .u32 _Z6matMulPfS_S_iii_param_5
)
{
	.reg .pred 	%p<13>;
	.reg .b32 	%r<43>;
	.reg .b32 	%f<68>;
	.reg .b64 	%rd<53>;

	ld.param.u64 	%rd7, [_Z6matMulPfS_S_iii_param_0];
	ld.param.u64 	%rd8, [_Z6matMulPfS_S_iii_param_1];
	ld.param.u64 	%rd6, [_Z6matMulPfS_S_iii_param_2];
	ld.param.u32 	%r20, [_Z6matMulPfS_S_iii_param_3];
	ld.param.u32 	%r18, [_Z6matMulPfS_S_iii_param_4];
	ld.param.u32 	%r19, [_Z6matMulPfS_S_iii_param_5];
	cvta.to.global.u64 	%rd1, %rd8;
	cvta.to.global.u64 	%rd2, %rd7;
	mov.u32 	%r22, %ctaid.x;
	mov.u32 	%r23, %ntid.x;
	mov.u32 	%r24, %tid.x;
	mad.lo.s32 	%r1, %r22, %r23, %r24;
	mov.u32 	%r25, %ctaid.y;
	mov.u32 	%r26, %ntid.y;
	mov.u32 	%r27, %tid.y;
	mad.lo.s32 	%r28, %r25, %r26, %r27;
	setp.ge.s32 	%p1, %r1, %r19;
	setp.ge.s32 	%p2, %r28, %r20;
	or.pred  	%p3, %p1, %p2;
	@%p3 bra 	$L__BB0_14;
	setp.lt.s32 	%p4, %r18, 1;
	mov.f32 	%f67, 0f00000000;
	@%p4 bra 	$L__BB0_13;
	mul.lo.s32 	%r3, %r18, %r28;
	and.b32  	%r4, %r18, 7;
	setp.lt.u32 	%p5, %r18, 8;
	mov.f32 	%f67, 0f00000000;
	mov.b32 	%r41, 0;
	@%p5 bra 	$L__BB0_5;
	and.b32  	%r41, %r18, 2147483640;
	neg.s32 	%r39, %r41;
	shl.b32 	%r7, %r19, 3;
	mul.wide.u32 	%rd9, %r3, 4;
	add.s64 	%rd10, %rd9, %rd2;
	add.s64 	%rd52, %rd10, 16;
	mov.f32 	%f67, 0f00000000;
	mul.wide.s32 	%rd13, %r19, 4;
	mov.u32 	%r38, %r1;
$L__BB0_4:
	.pragma "nounroll";
	ld.global.f32 	%f17, [%rd52+-16];
	mul.wide.s32 	%rd11, %r38, 4;
	add.s64 	%rd12, %rd1, %rd11;
	ld.global.f32 	%f18, [%rd12];
	fma.rn.f32 	%f19, %f17, %f18, %f67;
	ld.global.f32 	%f20, [%rd52+-12];
	add.s64 	%rd14, %rd12, %rd13;
	ld.global.f32 	%f21, [%rd14];
	fma.rn.f32 	%f22, %f20, %f21, %f19;
	ld.global.f32 	%f23, [%rd52+-8];
	add.s64 	%rd15, %rd14, %rd13;
	ld.global.f32 	%f24, [%rd15];
	fma.rn.f32 	%f25, %f23, %f24, %f22;
	ld.global.f32 	%f26, [%rd52+-4];
	add.s64 	%rd16, %rd15, %rd13;
	ld.global.f32 	%f27, [%rd16];
	fma.rn.f32 	%f28, %f26, %f27, %f25;
	ld.global.f32 	%f29, [%rd52];
	add.s64 	%rd17, %rd16, %rd13;
	ld.global.f32 	%f30, [%rd17];
	fma.rn.f32 	%f31, %f29, %f30, %f28;
	ld.global.f32 	%f32, [%rd52+4];
	add.s64 	%rd18, %rd17, %rd13;
	ld.global.f32 	%f33, [%rd18];
	fma.rn.f32 	%f34, %f32, %f33, %f31;
	ld.global.f32 	%f35, [%rd52+8];
	add.s64 	%rd19, %rd18, %rd13;
	ld.global.f32 	%f36, [%rd19];
	fma.rn.f32 	%f37, %f35, %f36, %f34;
	ld.global.f32 	%f38, [%rd52+12];
	add.s64 	%rd20, %rd19, %rd13;
	ld.global.f32 	%f39, [%rd20];
	fma.rn.f32 	%f67, %f38, %f39, %f37;
	add.s32 	%r39, %r39, 8;
	add.s32 	%r38, %r38, %r7;
	add.s64 	%rd52, %rd52, 32;
	setp.ne.s32 	%p6, %r39, 0;
	@%p6 bra 	$L__BB0_4;
$L__BB0_5:
	setp.eq.s32 	%p7, %r4, 0;
	@%p7 bra 	$L__BB0_13;
	and.b32  	%r13, %r18, 3;
	setp.lt.u32 	%p8, %r4, 4;
	@%p8 bra 	$L__BB0_8;
	add.s32 	%r30, %r41, %r3;
	mul.wide.u32 	%rd21, %r30, 4;
	add.s64 	%rd22, %rd2, %rd21;
	ld.global.f32 	%f41, [%rd22];
	mad.lo.s32 	%r31, %r41, %r19, %r1;
	mul.wide.s32 	%rd23, %r31, 4;
	add.s64 	%rd24, %rd1, %rd23;
	ld.global.f32 	%f42, [%rd24];
	fma.rn.f32 	%f43, %f41, %f42, %f67;
	cvt.u64.u32 	%rd25, %r3;
	cvt.u64.u32 	%rd26, %r41;
	add.s64 	%rd27, %rd26, %rd25;
	shl.b64 	%rd28, %rd27, 2;
	add.s64 	%rd29, %rd2, %rd28;
	ld.global.f32 	%f44, [%rd29+4];
	mul.wide.s32 	%rd30, %r19, 4;
	add.s64 	%rd31, %rd24, %rd30;
	ld.global.f32 	%f45, [%rd31];
	fma.rn.f32 	%f46, %f44, %f45, %f43;
	ld.global.f32 	%f47, [%rd29+8];
	add.s64 	%rd32, %rd31, %rd30;
	ld.global.f32 	%f48, [%rd32];
	fma.rn.f32 	%f49, %f47, %f48, %f46;
	ld.global.f32 	%f50, [%rd29+12];
	add.s64 	%rd33, %rd32, %rd30;
	ld.global.f32 	%f51, [%rd33];
	fma.rn.f32 	%f67, %f50, %f51, %f49;
	add.s32 	%r41, %r41, 4;
$L__BB0_8:
	setp.eq.s32 	%p9, %r13, 0;
	@%p9 bra 	$L__BB0_13;
	setp.eq.s32 	%p10, %r13, 1;
	@%p10 bra 	$L__BB0_11;
	add.s32 	%r32, %r41, %r3;
	mul.wide.u32 	%rd34, %r32, 4;
	add.s64 	%rd35, %rd2, %rd34;
	ld.global.f32 	%f53, [%rd35];
	mad.lo.s32 	%r33, %r41, %r19, %r1;
	mul.wide.s32 	%rd36, %r33, 4;
	add.s64 	%rd37, %rd1, %rd36;
	ld.global.f32 	%f54, [%rd37];
	fma.rn.f32 	%f55, %f53, %f54, %f67;
	cvt.u64.u32 	%rd38, %r3;
	cvt.u64.u32 	%rd39, %r41;
	add.s64 	%rd40, %rd39, %rd38;
	shl.b64 	%rd41, %rd40, 2;
	add.s64 	%rd42, %rd2, %rd41;
	ld.global.f32 	%f56, [%rd42+4];
	mul.wide.s32 	%rd43, %r19, 4;
	add.s64 	%rd44, %rd37, %rd43;
	ld.global.f32 	%f57, [%rd44];
	fma.rn.f32 	%f67, %f56, %f57, %f55;
	add.s32 	%r41, %r41, 2;
$L__BB0_11:
	and.b32  	%r34, %r18, 1;
	setp.eq.b32 	%p11, %r34, 1;
	not.pred 	%p12, %p11;
	@%p12 bra 	$L__BB0_13;
	add.s32 	%r35, %r41, %r3;
	mul.wide.u32 	%rd45, %r35, 4;
	add.s64 	%rd46, %rd2, %rd45;
	ld.global.f32 	%f58, [%rd46];
	mad.lo.s32 	%r36, %r41, %r19, %r1;
	mul.wide.s32 	%rd47, %r36, 4;
	add.s64 	%rd48, %rd1, %rd47;
	ld.global.f32 	%f59, [%rd48];
	fma.rn.f32 	%f67, %f58, %f59, %f67;
$L__BB0_13:
	mad.lo.s32 	%r37, %r19, %r28, %r1;
	cvta.to.global.u64 	%rd49, %rd6;
	mul.wide.s32 	%rd50, %r37, 4;
	add.s64 	%rd51, %rd49, %rd50;
	st.global.f32 	[%rd51], %f67;
$L__BB0_14:
	ret;

}


// ===== COMPILED SASS (sm_100) =====

	.target	sm_100

	.elftype	@"ET_EXEC"


//--------------------- .note.nv.tkinfo           --------------------------
	.section	.note.nv.tkinfo,"",@"SHT_NOTE"
	.sectionflags	@"SHF_NOTE_NV_TKINFO"
	.tkinfo
        /*0018*/ 	.word	0x00000002
        /*0030*/ 	.string	""
        /*0030*/ 	.string	"ptxas"
        /*0030*/ 	.string	"Cuda compilation tools, release 13.0, V13.0.88"
        /*0030*/ 	.string	"Build cuda_13.0.r13.0/compiler.36424714_0"
        /*0030*/ 	.string	"-arch sm_100 -m 64 "



//--------------------- .note.nv.cuinfo           --------------------------
	.section	.note.nv.cuinfo,"",@"SHT_NOTE"
	.sectionflags	@"SHF_NOTE_NV_CUINFO"
        /*0018*/ 	.short	0x0002
        /*001a*/ 	.short	0x0064
        /*001c*/ 	.short	0x0082
	.zero		2


//--------------------- .nv.info                  --------------------------
	.section	.nv.info,"",@"SHT_CUDA_INFO"
	.align	4


	//----- nvinfo : EIATTR_REGCOUNT
	.align		4
        /*0000*/ 	.byte	0x04, 0x2f
        /*0002*/ 	.short	(.L_1 - .L_0)
	.align		4
.L_0:
        /*0004*/ 	.word	index@(_Z6matMulPfS_S_iii)
        /*0008*/ 	.word	0x00000020


	//----- nvinfo : EIATTR_FRAME_SIZE
	.align		4
.L_1:
        /*000c*/ 	.byte	0x04, 0x11
        /*000e*/ 	.short	(.L_3 - .L_2)
	.align		4
.L_2:
        /*0010*/ 	.word	index@(_Z6matMulPfS_S_iii)
        /*0014*/ 	.word	0x00000000


	//----- nvinfo : EIATTR_MIN_STACK_SIZE
	.align		4
.L_3:
        /*0018*/ 	.byte	0x04, 0x12
        /*001a*/ 	.short	(.L_5 - .L_4)
	.align		4
.L_4:
        /*001c*/ 	.word	index@(_Z6matMulPfS_S_iii)
        /*0020*/ 	.word	0x00000000
.L_5:


//--------------------- .nv.compat                --------------------------
	.section	.nv.compat,"",@"SHT_CUDA_COMPAT_INFO"
	.align	4
        /*0000*/ 	.byte	0x02, 0x09, 0x00, 0x00, 0x02, 0x02, 0x01, 0x00, 0x02, 0x05, 0x05, 0x00, 0x03, 0x07, 0x01, 0x01
        /*0010*/ 	.byte	0x02, 0x03, 0x00, 0x00, 0x02, 0x06, 0x01, 0x00, 0x04, 0x0b, 0x08, 0x00, 0x09, 0x00, 0x00, 0x00
        /*0020*/ 	.byte	0x00, 0x00, 0x00, 0x00


//--------------------- .nv.info._Z6matMulPfS_S_iii --------------------------
	.section	.nv.info._Z6matMulPfS_S_iii,"",@"SHT_CUDA_INFO"
	.sectionflags	@""
	.align	4


	//----- nvinfo : EIATTR_CUDA_API_VERSION
	.align		4
        /*0000*/ 	.byte	0x04, 0x37
        /*0002*/ 	.short	(.L_7 - .L_6)
.L_6:
        /*0004*/ 	.word	0x00000082


	//----- nvinfo : EIATTR_KPARAM_INFO
	.align		4
.L_7:
        /*0008*/ 	.byte	0x04, 0x17
        /*000a*/ 	.short	(.L_9 - .L_8)
.L_8:
        /*000c*/ 	.word	0x00000000
        /*0010*/ 	.short	0x0005
        /*0012*/ 	.short	0x0020
        /*0014*/ 	.byte	0x00, 0xf0, 0x11, 0x00


	//----- nvinfo : EIATTR_KPARAM_INFO
	.align		4
.L_9:
        /*0018*/ 	.byte	0x04, 0x17
        /*001a*/ 	.short	(.L_11 - .L_10)
.L_10:
        /*001c*/ 	.word	0x00000000
        /*0020*/ 	.short	0x0004
        /*0022*/ 	.short	0x001c
        /*0024*/ 	.byte	0x00, 0xf0, 0x11, 0x00


	//----- nvinfo : EIATTR_KPARAM_INFO
	.align		4
.L_11:
        /*0028*/ 	.byte	0x04, 0x17
        /*002a*/ 	.short	(.L_13 - .L_12)
.L_12:
        /*002c*/ 	.word	0x00000000
        /*0030*/ 	.short	0x0003
        /*0032*/ 	.short	0x0018
        /*0034*/ 	.byte	0x00, 0xf0, 0x11, 0x00


	//----- nvinfo : EIATTR_KPARAM_INFO
	.align		4
.L_13:
        /*0038*/ 	.byte	0x04, 0x17
        /*003a*/ 	.short	(.L_15 - .L_14)
.L_14:
        /*003c*/ 	.word	0x00000000
        /*0040*/ 	.short	0x0002
        /*0042*/ 	.short	0x0010
        /*0044*/ 	.byte	0x00, 0xf5, 0x21, 0x00


	//----- nvinfo : EIATTR_KPARAM_INFO
	.align		4
.L_15:
        /*0048*/ 	.byte	0x04, 0x17
        /*004a*/ 	.short	(.L_17 - .L_16)
.L_16:
        /*004c*/ 	.word	0x00000000
        /*0050*/ 	.short	0x0001
        /*0052*/ 	.short	0x0008
        /*0054*/ 	.byte	0x00, 0xf5, 0x21, 0x00


	//----- nvinfo : EIATTR_KPARAM_INFO
	.align		4
.L_17:
        /*0058*/ 	.byte	0x04, 0x17
        /*005a*/ 	.short	(.L_19 - .L_18)
.L_18:
        /*005c*/ 	.word	0x00000000
        /*0060*/ 	.short	0x0000
        /*0062*/ 	.short	0x0000
        /*0064*/ 	.byte	0x00, 0xf5, 0x21, 0x00


	//----- nvinfo : EIATTR_SPARSE_MMA_MASK
	.align		4
.L_19:
        /*0068*/ 	.byte	0x03, 0x50
        /*006a*/ 	.short	0x0000


	//----- nvinfo : EIATTR_MAXREG_COUNT
	.align		4
        /*006c*/ 	.byte	0x03, 0x1b
        /*006e*/ 	.short	0x00ff


	//----- nvinfo : EIATTR_MERCURY_ISA_VERSION
	.align		4
        /*0070*/ 	.byte	0x03, 0x5f
        /*0072*/ 	.short	0x0101


	//----- nvinfo : EIATTR_VRC_CTA_INIT_COUNT
	.align		4
        /*0074*/ 	.byte	0x02, 0x4a
	.zero		1
	.zero		1


	//----- nvinfo : EIATTR_EXIT_INSTR_OFFSETS
	.align		4
        /*0078*/ 	.byte	0x04, 0x1c
        /*007a*/ 	.short	(.L_21 - .L_20)


	//   ....[0]....
.L_20:
        /*007c*/ 	.word	0x000000d0


	//   ....[1]....
        /*0080*/ 	.word	0x000008f0


	//----- nvinfo : EIATTR_CBANK_PARAM_SIZE
	.align		4
.L_21:
        /*0084*/ 	.byte	0x03, 0x19
        /*0086*/ 	.short	0x0024


	//----- nvinfo : EIATTR_PARAM_CBANK
	.align		4
        /*0088*/ 	.byte	0x04, 0x0a
        /*008a*/ 	.short	(.L_23 - .L_22)
	.align		4
.L_22:
        /*008c*/ 	.word	index@(.nv.constant0._Z6matMulPfS_S_iii)
        /*0090*/ 	.short	0x0380
        /*0092*/ 	.short	0x0024


	//----- nvinfo : EIATTR_SW_WAR
	.align		4
.L_23:
        /*0094*/ 	.byte	0x04, 0x36
        /*0096*/ 	.short	(.L_25 - .L_24)
.L_24:
        /*0098*/ 	.word	0x00000008
.L_25:


//--------------------- .nv.callgraph             --------------------------
	.section	.nv.callgraph,"",@"SHT_CUDA_CALLGRAPH"
	.align	4
	.sectionentsize	8
	.align		4
        /*0000*/ 	.word	0x00000000
	.align		4
        /*0004*/ 	.word	0xffffffff
	.align		4
        /*0008*/ 	.word	0x00000000
	.align		4
        /*000c*/ 	.word	0xfffffffe
	.align		4
        /*0010*/ 	.word	0x00000000
	.align		4
        /*0014*/ 	.word	0xfffffffd
	.align		4
        /*0018*/ 	.word	0x00000000
	.align		4
        /*001c*/ 	.word	0xfffffffc


//--------------------- .text._Z6matMulPfS_S_iii  --------------------------
	.section	.text._Z6matMulPfS_S_iii,"ax",@progbits
	.align	128
        .global         _Z6matMulPfS_S_iii
        .type           _Z6matMulPfS_S_iii,@function
        .size           _Z6matMulPfS_S_iii,(.L_x_5 - _Z6matMulPfS_S_iii)
        .other          _Z6matMulPfS_S_iii,@"STO_CUDA_ENTRY STV_DEFAULT"
_Z6matMulPfS_S_iii:
.text._Z6matMulPfS_S_iii:
[----:B------:R-:W-:Y:S01]  /*0000*/  LDC R1, c[0x0][0x37c] ;  /* 0x0000df00ff017b82 */ /* 0x000fe20000000800 */
[----:B------:R-:W0:Y:S07]  /*0010*/  S2R R5, SR_TID.Y ;  /* 0x0000000000057919 */ /* 0x000e2e0000002200 */
[----:B------:R-:W1:Y:S01]  /*0020*/  LDC R16, c[0x0][0x360] ;  /* 0x0000d800ff107b82 */ /* 0x000e620000000800 */
[----:B------:R-:W2:Y:S01]  /*0030*/  LDCU UR6, c[0x0][0x398] ;  /* 0x00007300ff0677ac */ /* 0x000ea20008000800 */
[----:B------:R-:W1:Y:S06]  /*0040*/  S2R R3, SR_TID.X ;  /* 0x0000000000037919 */ /* 0x000e6c0000002100 */
[----:B------:R-:W0:Y:S08]  /*0050*/  S2UR UR5, SR_CTAID.Y ;  /* 0x00000000000579c3 */ /* 0x000e300000002600 */
[----:B------:R-:W0:Y:S08]  /*0060*/  LDC R0, c[0x0][0x364] ;  /* 0x0000d900ff007b82 */ /* 0x000e300000000800 */
[----:B------:R-:W1:Y:S08]  /*0070*/  S2UR UR4, SR_CTAID.X ;  /* 0x00000000000479c3 */ /* 0x000e700000002500 */
[----:B------:R-:W3:Y:S01]  /*0080*/  LDC R17, c[0x0][0x3a0] ;  /* 0x0000e800ff117b82 */ /* 0x000ee20000000800 */
[----:B0-----:R-:W-:-:S05]  /*0090*/  IMAD R0, R0, UR5, R5 ;  /* 0x0000000500007c24 */ /* 0x001fca000f8e0205 */
[----:B--2---:R-:W-:Y:S01]  /*00a0*/  ISETP.GE.AND P0, PT, R0, UR6, PT ;  /* 0x0000000600007c0c */ /* 0x004fe2000bf06270 */
[----:B-1----:R-:W-:-:S05]  /*00b0*/  IMAD R16, R16, UR4, R3 ;  /* 0x0000000410107c24 */ /* 0x002fca000f8e0203 */
[----:B---3--:R-:W-:-:S13]  /*00c0*/  ISETP.GE.OR P0, PT, R16, R17, P0 ;  /* 0x000000111000720c */ /* 0x008fda0000706670 */
[----:B------:R-:W-:Y:S05]  /*00d0*/  @P0 EXIT ;  /* 0x000000000000094d */ /* 0x000fea0003800000 */
[----:B------:R-:W0:Y:S01]  /*00e0*/  LDC R19, c[0x0][0x39c] ;  /* 0x0000e700ff137b82 */ /* 0x000e220000000800 */
[----:B------:R-:W1:Y:S01]  /*00f0*/  LDCU.64 UR4, c[0x0][0x358] ;  /* 0x00006b00ff0477ac */ /* 0x000e620008000a00 */
[----:B------:R-:W-:Y:S01]  /*0100*/  HFMA2 R24, -RZ, RZ, 0, 0 ;  /* 0x00000000ff187431 */ /* 0x000fe200000001ff */
[----:B0-----:R-:W-:-:S13]  /*0110*/  ISETP.GE.AND P0, PT, R19, 0x1, PT ;  /* 0x000000011300780c */ /* 0x001fda0003f06270 */
[----:B-1----:R-:W-:Y:S05]  /*0120*/  @!P0 BRA `(.L_x_0) ;  /* 0x0000000400e08947 */ /* 0x002fea0003800000 */
[C---:B------:R-:W-:Y:S01]  /*0130*/  ISETP.GE.U32.AND P1, PT, R19.reuse, 0x8, PT ;  /* 0x000000081300780c */ /* 0x040fe20003f26070 */
[----:B------:R-:W-:Y:S01]  /*0140*/  IMAD R20, R0, R19, RZ ;  /* 0x0000001300147224 */ /* 0x000fe200078e02ff */
[----:B------:R-:W-:Y:S02]  /*0150*/  LOP3.LUT R27, R19, 0x7, RZ, 0xc0, !PT ;  /* 0x00000007131b7812 */ /* 0x000fe400078ec0ff */
[----:B------:R-:W-:Y:S02]  /*0160*/  MOV R24, RZ ;  /* 0x000000ff00187202 */ /* 0x000fe40000000f00 */
[----:B------:R-:W-:Y:S02]  /*0170*/  ISETP.NE.AND P0, PT, R27, RZ, PT ;  /* 0x000000ff1b00720c */ /* 0x000fe40003f05270 */
[----:B------:R-:W-:-:S05]  /*0180*/  MOV R21, RZ ;  /* 0x000000ff00157202 */ /* 0x000fca0000000f00 */
[----:B------:R-:W-:Y:S06]  /*0190*/  @!P1 BRA `(.L_x_1) ;  /* 0x0000000000c49947 */ /* 0x000fec0003800000 */
[----:B------:R-:W0:Y:S01]  /*01a0*/  LDC.64 R2, c[0x0][0x380] ;  /* 0x0000e000ff027b82 */ /* 0x000e220000000a00 */
[----:B------:R-:W-:Y:S02]  /*01b0*/  LOP3.LUT R21, R19, 0x7ffffff8, RZ, 0xc0, !PT ;  /* 0x7ffffff813157812 */ /* 0x000fe400078ec0ff */
[----:B------:R-:W-:Y:S02]  /*01c0*/  MOV R24, RZ ;  /* 0x000000ff00187202 */ /* 0x000fe40000000f00 */
[----:B------:R-:W-:Y:S02]  /*01d0*/  MOV R18, R16 ;  /* 0x0000001000127202 */ /* 0x000fe40000000f00 */
[----:B------:R-:W-:Y:S01]  /*01e0*/  IADD3 R22, PT, PT, -R21, RZ, RZ ;  /* 0x000000ff15167210 */ /* 0x000fe20007ffe1ff */
[----:B0-----:R-:W-:-:S03]  /*01f0*/  IMAD.WIDE.U32 R2, R20, 0x4, R2 ;  /* 0x0000000414027825 */ /* 0x001fc600078e0002 */
[----:B------:R-:W-:-:S04]  /*0200*/  IADD3 R4, P1, PT, R2, 0x10, RZ ;  /* 0x0000001002047810 */ /* 0x000fc80007f3e0ff */
[----:B------:R-:W-:-:S09]  /*0210*/  IADD3.X R5, PT, PT, RZ, R3, RZ, P1, !PT ;  /* 0x00000003ff057210 */ /* 0x000fd20000ffe4ff */
.L_x_2:
[----:B------:R-:W0:Y:S01]  /*0220*/  LDC.64 R14, c[0x0][0x388] ;  /* 0x0000e200ff0e7b82 */ /* 0x000e220000000a00 */
[----:B------:R-:W-:Y:S02]  /*0230*/  MOV R2, R4 ;  /* 0x0000000400027202 */ /* 0x000fe40000000f00 */
[----:B------:R-:W-:-:S05]  /*0240*/  MOV R3, R5 ;  /* 0x0000000500037202 */ /* 0x000fca0000000f00 */
[----:B------:R-:W2:Y:S04]  /*0250*/  LDG.E R25, desc[UR4][R2.64+-0x10] ;  /* 0xfffff00402197981 */ /* 0x000ea8000c1e1900 */
[----:B------:R-:W3:Y:S04]  /*0260*/  LDG.E R23, desc[UR4][R2.64+-0xc] ;  /* 0xfffff40402177981 */ /* 0x000ee8000c1e1900 */
[----:B------:R-:W4:Y:S04]  /*0270*/  LDG.E R29, desc[UR4][R2.64+-0x8] ;  /* 0xfffff804021d7981 */ /* 0x000f28000c1e1900 */
[----:B------:R-:W5:Y:S01]  /*0280*/  LDG.E R28, desc[UR4][R2.64+-0x4] ;  /* 0xfffffc04021c7981 */ /* 0x000f62000c1e1900 */
[----:B0-----:R-:W-:-:S05]  /*0290*/  IMAD.WIDE R14, R18, 0x4, R14 ;  /* 0x00000004120e7825 */ /* 0x001fca00078e020e */
[----:B------:R0:W2:Y:S01]  /*02a0*/  LDG.E R26, desc[UR4][R14.64] ;  /* 0x000000040e1a7981 */ /* 0x0000a2000c1e1900 */
[----:B------:R-:W-:-:S04]  /*02b0*/  IMAD.WIDE R12, R17, 0x4, R14 ;  /* 0x00000004110c7825 */ /* 0x000fc800078e020e */
[C---:B------:R-:W-:Y:S02]  /*02c0*/  IMAD.WIDE R4, R17.reuse, 0x4, R12 ;  /* 0x0000000411047825 */ /* 0x040fe400078e020c */
[----:B------:R-:W3:Y:S02]  /*02d0*/  LDG.E R12, desc[UR4][R12.64] ;  /* 0x000000040c0c7981 */ /* 0x000ee4000c1e1900 */
[C---:B------:R-:W-:Y:S02]  /*02e0*/  IMAD.WIDE R8, R17.reuse, 0x4, R4 ;  /* 0x0000000411087825 */ /* 0x040fe400078e0204 */
[----:B------:R-:W4:Y:S02]  /*02f0*/  LDG.E R4, desc[UR4][R4.64] ;  /* 0x0000000404047981 */ /* 0x000f24000c1e1900 */
[C---:B------:R-:W-:Y:S02]  /*0300*/  IMAD.WIDE R6, R17.reuse, 0x4, R8 ;  /* 0x0000000411067825 */ /* 0x040fe400078e0208 */
[----:B------:R-:W5:Y:S02]  /*0310*/  LDG.E R8, desc[UR4][R8.64] ;  /* 0x0000000408087981 */ /* 0x000f64000c1e1900 */
[----:B------:R-:W-:-:S02]  /*0320*/  IMAD.WIDE R10, R17, 0x4, R6 ;  /* 0x00000004110a7825 */ /* 0x000fc400078e0206 */
[----:B------:R-:W5:Y:S04]  /*0330*/  LDG.E R5, desc[UR4][R2.64] ;  /* 0x0000000402057981 */ /* 0x000f68000c1e1900 */
[----:B------:R-:W5:Y:S01]  /*0340*/  LDG.E R6, desc[UR4][R6.64] ;  /* 0x0000000406067981 */ /* 0x000f62000c1e1900 */
[----:B0-----:R-:W-:-:S03]  /*0350*/  IMAD.WIDE R14, R17, 0x4, R10 ;  /* 0x00000004110e7825 */ /* 0x001fc600078e020a */
[----:B------:R-:W5:Y:S04]  /*0360*/  LDG.E R10, desc[UR4][R10.64] ;  /* 0x000000040a0a7981 */ /* 0x000f68000c1e1900 */
[----:B------:R-:W5:Y:S04]  /*0370*/  LDG.E R13, desc[UR4][R14.64] ;  /* 0x000000040e0d7981 */ /* 0x000f68000c1e1900 */
[----:B------:R-:W5:Y:S04]  /*0380*/  LDG.E R7, desc[UR4][R2.64+0x4] ;  /* 0x0000040402077981 */ /* 0x000f68000c1e1900 */
[----:B------:R-:W5:Y:S01]  /*0390*/  LDG.E R9, desc[UR4][R2.64+0xc] ;  /* 0x00000c0402097981 */ /* 0x000f62000c1e1900 */
[----:B--2---:R-:W-:Y:S01]  /*03a0*/  FFMA R26, R25, R26, R24 ;  /* 0x0000001a191a7223 */ /* 0x004fe20000000018 */
[----:B------:R-:W-:-:S02]  /*03b0*/  IMAD.WIDE R24, R17, 0x4, R14 ;  /* 0x0000000411187825 */ /* 0x000fc400078e020e */
[----:B------:R-:W2:Y:S04]  /*03c0*/  LDG.E R14, desc[UR4][R2.64+0x8] ;  /* 0x00000804020e7981 */ /* 0x000ea8000c1e1900 */
[----:B------:R-:W2:Y:S01]  /*03d0*/  LDG.E R24, desc[UR4][R24.64] ;  /* 0x0000000418187981 */ /* 0x000ea2000c1e1900 */
[----:B---3--:R-:W-:Y:S01]  /*03e0*/  FFMA R12, R23, R12, R26 ;  /* 0x0000000c170c7223 */ /* 0x008fe2000000001a */
[----:B------:R-:W-:-:S03]  /*03f0*/  IADD3 R22, PT, PT, R22, 0x8, RZ ;  /* 0x0000000816167810 */ /* 0x000fc60007ffe0ff */
[----:B----4-:R-:W-:Y:S01]  /*0400*/  FFMA R29, R29, R4, R12 ;  /* 0x000000041d1d7223 */ /* 0x010fe2000000000c */
[----:B------:R-:W-:-:S03]  /*0410*/  ISETP.NE.AND P1, PT, R22, RZ, PT ;  /* 0x000000ff1600720c */ /* 0x000fc60003f25270 */
[----:B-----5:R-:W-:Y:S01]  /*0420*/  FFMA R8, R28, R8, R29 ;  /* 0x000000081c087223 */ /* 0x020fe2000000001d */
[----:B------:R-:W-:-:S03]  /*0430*/  IADD3 R4, P2, PT, R2, 0x20, RZ ;  /* 0x0000002002047810 */ /* 0x000fc60007f5e0ff */
[----:B------:R-:W-:Y:S01]  /*0440*/  FFMA R6, R5, R6, R8 ;  /* 0x0000000605067223 */ /* 0x000fe20000000008 */
[----:B------:R-:W-:Y:S02]  /*0450*/  IADD3.X R5, PT, PT, RZ, R3, RZ, P2, !PT ;  /* 0x00000003ff057210 */ /* 0x000fe400017fe4ff */
[----:B------:R-:W-:Y:S01]  /*0460*/  LEA R18, R17, R18, 0x3 ;  /* 0x0000001211127211 */ /* 0x000fe200078e18ff */
[----:B------:R-:W-:-:S04]  /*0470*/  FFMA R7, R7, R10, R6 ;  /* 0x0000000a07077223 */ /* 0x000fc80000000006 */
[----:B--2---:R-:W-:-:S04]  /*0480*/  FFMA R14, R14, R13, R7 ;  /* 0x0000000d0e0e7223 */ /* 0x004fc80000000007 */
[----:B------:R-:W-:Y:S01]  /*0490*/  FFMA R24, R9, R24, R14 ;  /* 0x0000001809187223 */ /* 0x000fe2000000000e */
[----:B------:R-:W-:Y:S06]  /*04a0*/  @P1 BRA `(.L_x_2) ;  /* 0xfffffffc005c1947 */ /* 0x000fec000383ffff */
.L_x_1:
[----:B------:R-:W-:Y:S05]  /*04b0*/  @!P0 BRA `(.L_x_0) ;  /* 0x0000000000fc8947 */ /* 0x000fea0003800000 */
[----:B------:R-:W-:Y:S02]  /*04c0*/  ISETP.GE.U32.AND P1, PT, R27, 0x4, PT ;  /* 0x000000041b00780c */ /* 0x000fe40003f26070 */
[----:B------:R-:W-:-:S04]  /*04d0*/  LOP3.LUT R14, R19, 0x3, RZ, 0xc0, !PT ;  /* 0x00000003130e7812 */ /* 0x000fc800078ec0ff */
[----:B------:R-:W-:-:S07]  /*04e0*/  ISETP.NE.AND P0, PT, R14, RZ, PT ;  /* 0x000000ff0e00720c */ /* 0x000fce0003f05270 */
[----:B------:R-:W-:Y:S06]  /*04f0*/  @!P1 BRA `(.L_x_3) ;  /* 0x00000000006c9947 */ /* 0x000fec0003800000 */
[----:B------:R-:W0:Y:S01]  /*0500*/  LDC.64 R4, c[0x0][0x388] ;  /* 0x0000e200ff047b82 */ /* 0x000e220000000a00 */
[----:B------:R-:W1:Y:S01]  /*0510*/  LDCU.64 UR6, c[0x0][0x380] ;  /* 0x00007000ff0677ac */ /* 0x000e620008000a00 */
[----:B------:R-:W-:Y:S01]  /*0520*/  IMAD R7, R21, R17, R16 ;  /* 0x0000001115077224 */ /* 0x000fe200078e0210 */
[CC--:B------:R-:W-:Y:S02]  /*0530*/  IADD3 R3, PT, PT, R20.reuse, R21.reuse, RZ ;  /* 0x0000001514037210 */ /* 0x0c0fe40007ffe0ff */
[----:B------:R-:W-:-:S03]  /*0540*/  IADD3 R8, P1, PT, R20, R21, RZ ;  /* 0x0000001514087210 */ /* 0x000fc60007f3e0ff */
[----:B------:R-:W2:Y:S01]  /*0550*/  LDC.64 R12, c[0x0][0x380] ;  /* 0x0000e000ff0c7b82 */ /* 0x000ea20000000a00 */
[----:B0-----:R-:W-:-:S04]  /*0560*/  IMAD.WIDE R4, R7, 0x4, R4 ;  /* 0x0000000407047825 */ /* 0x001fc800078e0204 */
[----:B------:R-:W-:Y:S02]  /*0570*/  IMAD.WIDE R6, R17, 0x4, R4 ;  /* 0x0000000411067825 */ /* 0x000fe400078e0204 */
[----:B------:R-:W3:Y:S02]  /*0580*/  LDG.E R4, desc[UR4][R4.64] ;  /* 0x0000000404047981 */ /* 0x000ee4000c1e1900 */
[----:B--2---:R-:W-:Y:S01]  /*0590*/  IMAD.WIDE.U32 R12, R3, 0x4, R12 ;  /* 0x00000004030c7825 */ /* 0x004fe200078e000c */
[----:B------:R-:W-:Y:S02]  /*05a0*/  IADD3.X R3, PT, PT, RZ, RZ, RZ, P1, !PT ;  /* 0x000000ffff037210 */ /* 0x000fe40000ffe4ff */
[----:B-1----:R-:W-:-:S03]  /*05b0*/  LEA R2, P1, R8, UR6, 0x2 ;  /* 0x0000000608027c11 */ /* 0x002fc6000f8210ff */
[----:B------:R-:W3:Y:S01]  /*05c0*/  LDG.E R13, desc[UR4][R12.64] ;  /* 0x000000040c0d7981 */ /* 0x000ee2000c1e1900 */
[----:B------:R-:W-:Y:S01]  /*05d0*/  LEA.HI.X R3, R8, UR7, R3, 0x2, P1 ;  /* 0x0000000708037c11 */ /* 0x000fe200088f1403 */
[C---:B------:R-:W-:Y:S02]  /*05e0*/  IMAD.WIDE R8, R17.reuse, 0x4, R6 ;  /* 0x0000000411087825 */ /* 0x040fe400078e0206 */
[----:B------:R-:W2:Y:S04]  /*05f0*/  LDG.E R6, desc[UR4][R6.64] ;  /* 0x0000000406067981 */ /* 0x000ea8000c1e1900 */
[----:B------:R-:W2:Y:S01]  /*0600*/  LDG.E R15, desc[UR4][R2.64+0x4] ;  /* 0x00000404020f7981 */ /* 0x000ea2000c1e1900 */
[----:B------:R-:W-:-:S03]  /*0610*/  IMAD.WIDE R10, R17, 0x4, R8 ;  /* 0x00000004110a7825 */ /* 0x000fc600078e0208 */
[----:B------:R-:W4:Y:S04]  /*0620*/  LDG.E R22, desc[UR4][R8.64] ;  /* 0x0000000408167981 */ /* 0x000f28000c1e1900 */
[----:B------:R-:W4:Y:S04]  /*0630*/  LDG.E R18, desc[UR4][R2.64+0x8] ;  /* 0x0000080402127981 */ /* 0x000f28000c1e1900 */
[----:B------:R-:W5:Y:S04]  /*0640*/  LDG.E R26, desc[UR4][R2.64+0xc] ;  /* 0x00000c04021a7981 */ /* 0x000f68000c1e1900 */
[----:B------:R-:W5:Y:S01]  /*0650*/  LDG.E R10, desc[UR4][R10.64] ;  /* 0x000000040a0a7981 */ /* 0x000f62000c1e1900 */
[----:B------:R-:W-:Y:S01]  /*0660*/  IADD3 R21, PT, PT, R21, 0x4, RZ ;  /* 0x0000000415157810 */ /* 0x000fe20007ffe0ff */
[----:B---3--:R-:W-:-:S04]  /*0670*/  FFMA R24, R13, R4, R24 ;  /* 0x000000040d187223 */ /* 0x008fc80000000018 */
[----:B--2---:R-:W-:-:S04]  /*0680*/  FFMA R15, R15, R6, R24 ;  /* 0x000000060f0f7223 */ /* 0x004fc80000000018 */
[----:B----4-:R-:W-:-:S04]  /*0690*/  FFMA R15, R18, R22, R15 ;  /* 0x00000016120f7223 */ /* 0x010fc8000000000f */
[----:B-----5:R-:W-:-:S07]  /*06a0*/  FFMA R24, R26, R10, R15 ;  /* 0x0000000a1a187223 */ /* 0x020fce000000000f */
.L_x_3:
[----:B------:R-:W-:Y:S05]  /*06b0*/  @!P0 BRA `(.L_x_0) ;  /* 0x00000000007c8947 */ /* 0x000fea0003800000 */
[----:B------:R-:W-:Y:S01]  /*06c0*/  ISETP.NE.AND P1, PT, R14, 0x1, PT ;  /* 0x000000010e00780c */ /* 0x000fe20003f25270 */
[----:B------:R-:W0:Y:S01]  /*06d0*/  LDC.64 R10, c[0x0][0x380] ;  /* 0x0000e000ff0a7b82 */ /* 0x000e220000000a00 */
[----:B------:R-:W-:-:S04]  /*06e0*/  LOP3.LUT R19, R19, 0x1, RZ, 0xc0, !PT ;  /* 0x0000000113137812 */ /* 0x000fc800078ec0ff */
[----:B------:R-:W-:-:S03]  /*06f0*/  ISETP.NE.U32.AND P0, PT, R19, 0x1, PT ;  /* 0x000000011300780c */ /* 0x000fc60003f05070 */
[----:B------:R-:W1:Y:S04]  /*0700*/  LDC.64 R8, c[0x0][0x388] ;  /* 0x0000e200ff087b82 */ /* 0x000e680000000a00 */
[CC--:B------:R-:W-:Y:S02]  /*0710*/  @P1 IADD3 R13, PT, PT, R20.reuse, R21.reuse, RZ ;  /* 0x00000015140d1210 */ /* 0x0c0fe40007ffe0ff */
[----:B------:R-:W-:Y:S02]  /*0720*/  @P1 IADD3 R12, P2, PT, R20, R21, RZ ;  /* 0x00000015140c1210 */ /* 0x000fe40007f5e0ff */
[----:B------:R-:W2:Y:S02]  /*0730*/  @P1 LDC.64 R2, c[0x0][0x380] ;  /* 0x0000e000ff021b82 */ /* 0x000ea40000000a00 */
[----:B------:R-:W-:-:S06]  /*0740*/  @P1 IADD3.X R14, PT, PT, RZ, RZ, RZ, P2, !PT ;  /* 0x000000ffff0e1210 */ /* 0x000fcc00017fe4ff */
[----:B------:R-:W3:Y:S01]  /*0750*/  LDC.64 R4, c[0x0][0x380] ;  /* 0x0000e000ff047b82 */ /* 0x000ee20000000a00 */
[----:B0-----:R-:W-:-:S04]  /*0760*/  @P1 IMAD.WIDE.U32 R10, R13, 0x4, R10 ;  /* 0x000000040d0a1825 */ /* 0x001fc800078e000a */
[C---:B------:R-:W-:Y:S01]  /*0770*/  @P1 IMAD R13, R21.reuse, R17, R16 ;  /* 0x00000011150d1224 */ /* 0x040fe200078e0210 */
[----:B------:R-:W-:Y:S01]  /*0780*/  @P1 IADD3 R21, PT, PT, R21, 0x2, RZ ;  /* 0x0000000215151810 */ /* 0x000fe20007ffe0ff */
[----:B------:R-:W4:Y:S01]  /*0790*/  @P1 LDG.E R11, desc[UR4][R10.64] ;  /* 0x000000040a0b1981 */ /* 0x000f22000c1e1900 */
[----:B------:R-:W0:Y:S01]  /*07a0*/  LDC.64 R6, c[0x0][0x388] ;  /* 0x0000e200ff067b82 */ /* 0x000e220000000a00 */
[----:B-1----:R-:W-:Y:S01]  /*07b0*/  @P1 IMAD.WIDE R8, R13, 0x4, R8 ;  /* 0x000000040d081825 */ /* 0x002fe200078e0208 */
[----:B------:R-:W-:Y:S02]  /*07c0*/  @!P0 IADD3 R15, PT, PT, R20, R21, RZ ;  /* 0x00000015140f8210 */ /* 0x000fe40007ffe0ff */
[----:B--2---:R-:W-:Y:S01]  /*07d0*/  @P1 LEA R2, P2, R12, R2, 0x2 ;  /* 0x000000020c021211 */ /* 0x004fe200078410ff */
[----:B------:R-:W-:-:S03]  /*07e0*/  @!P0 IMAD R21, R21, R17, R16 ;  /* 0x0000001115158224 */ /* 0x000fc600078e0210 */
[----:B------:R-:W-:Y:S01]  /*07f0*/  @P1 LEA.HI.X R3, R12, R3, R14, 0x2, P2 ;  /* 0x000000030c031211 */ /* 0x000fe200010f140e */
[----:B------:R-:W-:Y:S01]  /*0800*/  @P1 IMAD.WIDE R12, R17, 0x4, R8 ;  /* 0x00000004110c1825 */ /* 0x000fe200078e0208 */
[----:B------:R-:W4:Y:S03]  /*0810*/  @P1 LDG.E R14, desc[UR4][R8.64] ;  /* 0x00000004080e1981 */ /* 0x000f26000c1e1900 */
[----:B---3--:R-:W-:Y:S01]  /*0820*/  @!P0 IMAD.WIDE.U32 R4, R15, 0x4, R4 ;  /* 0x000000040f048825 */ /* 0x008fe200078e0004 */
[----:B------:R-:W2:Y:S04]  /*0830*/  @P1 LDG.E R2, desc[UR4][R2.64+0x4] ;  /* 0x0000040402021981 */ /* 0x000ea8000c1e1900 */
[----:B------:R-:W2:Y:S01]  /*0840*/  @P1 LDG.E R12, desc[UR4][R12.64] ;  /* 0x000000040c0c1981 */ /* 0x000ea2000c1e1900 */
[----:B0-----:R-:W-:-:S03]  /*0850*/  @!P0 IMAD.WIDE R6, R21, 0x4, R6 ;  /* 0x0000000415068825 */ /* 0x001fc600078e0206 */
[----:B------:R-:W3:Y:S04]  /*0860*/  @!P0 LDG.E R5, desc[UR4][R4.64] ;  /* 0x0000000404058981 */ /* 0x000ee8000c1e1900 */
[----:B------:R-:W3:Y:S01]  /*0870*/  @!P0 LDG.E R6, desc[UR4][R6.64] ;  /* 0x0000000406068981 */ /* 0x000ee2000c1e1900 */
[----:B----4-:R-:W-:-:S04]  /*0880*/  @P1 FFMA R11, R11, R14, R24 ;  /* 0x0000000e0b0b1223 */ /* 0x010fc80000000018 */
[----:B--2---:R-:W-:-:S04]  /*0890*/  @P1 FFMA R24, R2, R12, R11 ;  /* 0x0000000c02181223 */ /* 0x004fc8000000000b */
[----:B---3--:R-:W-:-:S07]  /*08a0*/  @!P0 FFMA R24, R5, R6, R24 ;  /* 0x0000000605188223 */ /* 0x008fce0000000018 */
.L_x_0:
[----:B------:R-:W0:Y:S01]  /*08b0*/  LDC.64 R2, c[0x0][0x390] ;  /* 0x0000e400ff027b82 */ /* 0x000e220000000a00 */
[----:B------:R-:W-:-:S04]  /*08c0*/  IMAD R17, R0, R17, R16 ;  /* 0x0000001100117224 */ /* 0x000fc800078e0210 */
[----:B0-----:R-:W-:-:S05]  /*08d0*/  IMAD.WIDE R2, R17, 0x4, R2 ;  /* 0x0000000411027825 */ /* 0x001fca00078e0202 */
[----:B------:R-:W-:Y:S01]  /*08e0*/  STG.E desc[UR4][R2.64], R24 ;  /* 0x0000001802007986 */ /* 0x000fe2000c101904 */
[----:B------:R-:W-:Y:S05]  /*08f0*/  EXIT ;  /* 0x000000000000794d */ /* 0x000fea0003800000 */
.L_x_4:
[----:B------:R-:W-:-:S00]  /*0900*/  BRA `(.L_x_4) ;  /* 0xfffffffc00fc7947 */ /* 0x000fc0000383ffff */
[----:B------:R-:W-:-:S00]  /*0910*/  NOP ;  /* 0x0000000000007918 */ /* 0x000fc00000000000 */
        /* <DEDUP_REMOVED lines=14> */
.L_x_5:


//--------------------- .nv.shared.reserved.0     --------------------------
	.section	.nv.shared.reserved.0,"aw",@nobits
	.weak		__nv_reservedSMEM_offset_0_alias
	.size		__nv_reservedSMEM_offset_0_alias, 0, 64
	.other		__nv_reservedSMEM_offset_0_alias,@"STO_CUDA_RESERVED_SHARED STV_DEFAULT"
__nv_reservedSMEM_offset_0_alias:
	.zero		0
	.zero		64


//--------------------- .nv.constant0._Z6matMulPfS_S_iii --------------------------
	.section	.nv.constant0._Z6matMulPfS_S_iii,"a",@progbits
	.sectionflags	@""
	.align	4
.nv.constant0._Z6matMulPfS_S_iii:
	.zero		932


//--------------------- SYMBOLS --------------------------

	.type		.nv.reservedSmem.offset0,@object
	.size		.nv.reservedSmem.offset0,0x4
